	.headerflags	@"EF_CUDA_TEXMODE_UNIFIED EF_CUDA_64BIT_ADDRESS EF_CUDA_SM89 EF_CUDA_VIRTUAL_SM(EF_CUDA_SM89)"
	.elftype	@"ET_EXEC"


//--------------------- .nv.info                  --------------------------
	.section	.nv.info,"",@"SHT_CUDA_INFO"
	.align	4


	//----- nvinfo : EIATTR_REGCOUNT
	.align		4
        /*0000*/ 	.byte	0x04, 0x2f
        /*0002*/ 	.short	(.L_1 - .L_0)
	.align		4
.L_0:
        /*0004*/ 	.word	index@(triton_per_fused_add_mul_pow_reciprocal_select_sum_unsqueeze_4)
        /*0008*/ 	.word	0x00000012


	//----- nvinfo : EIATTR_FRAME_SIZE
	.align		4
.L_1:
        /*000c*/ 	.byte	0x04, 0x11
        /*000e*/ 	.short	(.L_3 - .L_2)
	.align		4
.L_2:
        /*0010*/ 	.word	index@(triton_per_fused_add_mul_pow_reciprocal_select_sum_unsqueeze_4)
        /*0014*/ 	.word	0x00000000


	//----- nvinfo : EIATTR_MIN_STACK_SIZE
	.align		4
.L_3:
        /*0018*/ 	.byte	0x04, 0x12
        /*001a*/ 	.short	(.L_5 - .L_4)
	.align		4
.L_4:
        /*001c*/ 	.word	index@(triton_per_fused_add_mul_pow_reciprocal_select_sum_unsqueeze_4)
        /*0020*/ 	.word	0x00000000
.L_5:


//--------------------- .nv.info.triton_per_fused_add_mul_pow_reciprocal_select_sum_unsqueeze_4 --------------------------
	.section	.nv.info.triton_per_fused_add_mul_pow_reciprocal_select_sum_unsqueeze_4,"",@"SHT_CUDA_INFO"
	.sectionflags	@""
	.align	4


	//----- nvinfo : EIATTR_CUDA_API_VERSION
	.align		4
        /*0000*/ 	.byte	0x04, 0x37
        /*0002*/ 	.short	(.L_7 - .L_6)
.L_6:
        /*0004*/ 	.word	0x00000080


	//----- nvinfo : EIATTR_PARAM_CBANK
	.align		4
.L_7:
        /*0008*/ 	.byte	0x04, 0x0a
        /*000a*/ 	.short	(.L_9 - .L_8)
	.align		4
.L_8:
        /*000c*/ 	.word	index@(.nv.constant0.triton_per_fused_add_mul_pow_reciprocal_select_sum_unsqueeze_4)
        /*0010*/ 	.short	0x0160
        /*0012*/ 	.short	0x0028


	//----- nvinfo : EIATTR_CBANK_PARAM_SIZE
	.align		4
.L_9:
        /*0014*/ 	.byte	0x03, 0x19
        /*0016*/ 	.short	0x0028


	//----- nvinfo : EIATTR_KPARAM_INFO
	.align		4
        /*0018*/ 	.byte	0x04, 0x17
        /*001a*/ 	.short	(.L_11 - .L_10)
.L_10:
        /*001c*/ 	.word	0x00000000
        /*0020*/ 	.short	0x0004
        /*0022*/ 	.short	0x0020
        /*0024*/ 	.byte	0x00, 0xf4, 0x21, 0x00


	//----- nvinfo : EIATTR_KPARAM_INFO
	.align		4
.L_11:
        /*0028*/ 	.byte	0x04, 0x17
        /*002a*/ 	.short	(.L_13 - .L_12)
.L_12:
        /*002c*/ 	.word	0x00000000
        /*0030*/ 	.short	0x0003
        /*0032*/ 	.short	0x0018
        /*0034*/ 	.byte	0x00, 0xf0, 0x11, 0x00


	//----- nvinfo : EIATTR_KPARAM_INFO
	.align		4
.L_13:
        /*0038*/ 	.byte	0x04, 0x17
        /*003a*/ 	.short	(.L_15 - .L_14)
.L_14:
        /*003c*/ 	.word	0x00000000
        /*0040*/ 	.short	0x0002
        /*0042*/ 	.short	0x0010
        /*0044*/ 	.byte	0x00, 0xf4, 0x21, 0x00


	//----- nvinfo : EIATTR_KPARAM_INFO
	.align		4
.L_15:
        /*0048*/ 	.byte	0x04, 0x17
        /*004a*/ 	.short	(.L_17 - .L_16)
.L_16:
        /*004c*/ 	.word	0x00000000
        /*0050*/ 	.short	0x0001
        /*0052*/ 	.short	0x0008
        /*0054*/ 	.byte	0x00, 0xf4, 0x21, 0x00


	//----- nvinfo : EIATTR_KPARAM_INFO
	.align		4
.L_17:
        /*0058*/ 	.byte	0x04, 0x17
        /*005a*/ 	.short	(.L_19 - .L_18)
.L_18:
        /*005c*/ 	.word	0x00000000
        /*0060*/ 	.short	0x0000
        /*0062*/ 	.short	0x0000
        /*0064*/ 	.byte	0x00, 0xf4, 0x21, 0x00


	//----- nvinfo : EIATTR_MAXREG_COUNT
	.align		4
.L_19:
        /*0068*/ 	.byte	0x03, 0x1b
        /*006a*/ 	.short	0x00ff


	//----- nvinfo : EIATTR_COOP_GROUP_MASK_REGIDS
	.align		4
        /*006c*/ 	.byte	0x04, 0x29
        /*006e*/ 	.short	(.L_21 - .L_20)


	//   ....[0]....
.L_20:
        /*0070*/ 	.word	0xffffffff


	//   ....[1]....
        /*0074*/ 	.word	0xffffffff


	//   ....[2]....
        /*0078*/ 	.word	0xffffffff


	//   ....[3]....
        /*007c*/ 	.word	0xffffffff


	//   ....[4]....
        /*0080*/ 	.word	0xffffffff


	//   ....[5]....
        /*0084*/ 	.word	0xffffffff


	//----- nvinfo : EIATTR_COOP_GROUP_INSTR_OFFSETS
	.align		4
.L_21:
        /*0088*/ 	.byte	0x04, 0x28
        /*008a*/ 	.short	(.L_23 - .L_22)


	//   ....[0]....
.L_22:
        /*008c*/ 	.word	0x000000c0


	//   ....[1]....
        /*0090*/ 	.word	0x000000f0


	//   ....[2]....
        /*0094*/ 	.word	0x00000110


	//   ....[3]....
        /*0098*/ 	.word	0x00000130


	//   ....[4]....
        /*009c*/ 	.word	0x00000150


	//   ....[5]....
        /*00a0*/ 	.word	0x000001d0


	//----- nvinfo : EIATTR_EXIT_INSTR_OFFSETS
	.align		4
.L_23:
        /*00a4*/ 	.byte	0x04, 0x1c
        /*00a6*/ 	.short	(.L_25 - .L_24)


	//   ....[0]....
.L_24:
        /*00a8*/ 	.word	0x00000340


	//----- nvinfo : EIATTR_REQNTID
	.align		4
.L_25:
        /*00ac*/ 	.byte	0x04, 0x10
        /*00ae*/ 	.short	(.L_27 - .L_26)
.L_26:
        /*00b0*/ 	.word	0x00000040
        /*00b4*/ 	.word	0x00000001
        /*00b8*/ 	.word	0x00000001
.L_27:


//--------------------- .nv.callgraph             --------------------------
	.section	.nv.callgraph,"",@"SHT_CUDA_CALLGRAPH"
	.align	4
	.sectionentsize	8
	.align		4
        /*0000*/ 	.word	0x00000000
	.align		4
        /*0004*/ 	.word	0xffffffff
	.align		4
        /*0008*/ 	.word	0x00000000
	.align		4
        /*000c*/ 	.word	0xfffffffe
	.align		4
        /*0010*/ 	.word	0x00000000
	.align		4
        /*0014*/ 	.word	0xfffffffd
	.align		4
        /*0018*/ 	.word	0x00000000
	.align		4
        /*001c*/ 	.word	0xfffffffc


//--------------------- .nv.rel.action            --------------------------
	.section	.nv.rel.action,"",@"SHT_CUDA_RELOCINFO"
	.align	8
	.sectionentsize	8
        /*0000*/ 	.byte	0x73, 0x00, 0x00, 0x00, 0x00, 0x00, 0x00, 0x00, 0x00, 0x00, 0x00, 0x11, 0x25, 0x00, 0x05, 0x36


//--------------------- .nv.constant0.triton_per_fused_add_mul_pow_reciprocal_select_sum_unsqueeze_4 --------------------------
	.section	.nv.constant0.triton_per_fused_add_mul_pow_reciprocal_select_sum_unsqueeze_4,"a",@progbits
	.sectionflags	@""
	.align	4
.nv.constant0.triton_per_fused_add_mul_pow_reciprocal_select_sum_unsqueeze_4:
	.zero		392


//--------------------- .text.triton_per_fused_add_mul_pow_reciprocal_select_sum_unsqueeze_4 --------------------------
	.section	.text.triton_per_fused_add_mul_pow_reciprocal_select_sum_unsqueeze_4,"ax",@progbits
	.sectionflags	@"SHF_BARRIERS=1"
	.sectioninfo	@"SHI_REGISTERS=18"
	.align	128
        .global         triton_per_fused_add_mul_pow_reciprocal_select_sum_unsqueeze_4
        .type           triton_per_fused_add_mul_pow_reciprocal_select_sum_unsqueeze_4,@function
        .size           triton_per_fused_add_mul_pow_reciprocal_select_sum_unsqueeze_4,(.L_x_1 - triton_per_fused_add_mul_pow_reciprocal_select_sum_unsqueeze_4)
        .other          triton_per_fused_add_mul_pow_reciprocal_select_sum_unsqueeze_4,@"STO_CUDA_ENTRY STV_DEFAULT"
triton_per_fused_add_mul_pow_reciprocal_select_sum_unsqueeze_4:
.text.triton_per_fused_add_mul_pow_reciprocal_select_sum_unsqueeze_4:
[----:B------:R-:W-:Y:S02]  /*0000*/  MOV R1, c[0x0][0x28] ;  /* 0x00000a0000017a02 */ /* 0x000fe40000000f00 */
[----:B------:R-:W0:Y:S01]  /*0010*/  S2R R13, SR_TID.X ;  /* 0x00000000000d7919 */ /* 0x000e220000002100 */
[----:B------:R-:W-:Y:S01]  /*0020*/  MOV R15, 0x4 ;  /* 0x00000004000f7802 */ /* 0x000fe20000000f00 */
[----:B------:R-:W-:Y:S01]  /*0030*/  ULDC.64 UR4, c[0x0][0x118] ;  /* 0x0000460000047ab9 */ /* 0x000fe20000000a00 */
[----:B0-----:R-:W-:-:S05]  /*0040*/  LOP3.LUT R4, R13, 0x3f, RZ, 0xc0, !PT ;  /* 0x0000003f0d047812 */ /* 0x001fca00078ec0ff */
[----:B------:R-:W-:-:S05]  /*0050*/  IMAD.WIDE.U32 R2, R4, R15, c[0x0][0x168] ;  /* 0x00005a0004027625 */ /* 0x000fca00078e000f */
[----:B------:R0:W2:Y:S01]  /*0060*/  LDG.E R0, [R2.64] ;  /* 0x0000000402007981 */ /* 0x0000a2000c1e1900 */
[C---:B------:R-:W-:Y:S02]  /*0070*/  LOP3.LUT P0, RZ, R13.reuse, 0x1f, RZ, 0xc0, !PT ;  /* 0x0000001f0dff7812 */ /* 0x040fe4000780c0ff */
[----:B------:R-:W-:Y:S02]  /*0080*/  ISETP.GE.AND P1, PT, R13, 0x2, PT ;  /* 0x000000020d00780c */ /* 0x000fe40003f26270 */
[----:B0-----:R-:W-:-:S04]  /*0090*/  SHF.R.U32.HI R2, RZ, 0x3, R13 ;  /* 0x00000003ff027819 */ /* 0x001fc8000001160d */
[----:B------:R-:W-:Y:S01]  /*00a0*/  LOP3.LUT R3, R2, 0x4, RZ, 0xc0, !PT ;  /* 0x0000000402037812 */ /* 0x000fe200078ec0ff */
[----:B--2---:R-:W-:-:S06]  /*00b0*/  FMUL R5, R0, R0 ;  /* 0x0000000000057220 */ /* 0x004fcc0000400000 */
[----:B------:R-:W0:Y:S02]  /*00c0*/  SHFL.BFLY PT, R5, R5, 0x10, 0x1f ;  /* 0x0e001f0005057f89 */ /* 0x000e2400000e0000 */
[----:B0-----:R-:W-:Y:S01]  /*00d0*/  FFMA R6, R0, R0, R5 ;  /* 0x0000000000067223 */ /* 0x001fe20000000005 */
[----:B------:R-:W-:-:S04]  /*00e0*/  LOP3.LUT R5, R13, 0x1, RZ, 0xc0, !PT ;  /* 0x000000010d057812 */ /* 0x000fc800078ec0ff */
[----:B------:R-:W0:Y:S02]  /*00f0*/  SHFL.BFLY PT, R7, R6, 0x8, 0x1f ;  /* 0x0d001f0006077f89 */ /* 0x000e2400000e0000 */
[----:B0-----:R-:W-:-:S05]  /*0100*/  FADD R7, R6, R7 ;  /* 0x0000000706077221 */ /* 0x001fca0000000000 */
[----:B------:R-:W0:Y:S02]  /*0110*/  SHFL.BFLY PT, R8, R7, 0x4, 0x1f ;  /* 0x0c801f0007087f89 */ /* 0x000e2400000e0000 */
[----:B0-----:R-:W-:-:S05]  /*0120*/  FADD R8, R7, R8 ;  /* 0x0000000807087221 */ /* 0x001fca0000000000 */
[----:B------:R-:W0:Y:S02]  /*0130*/  SHFL.BFLY PT, R9, R8, 0x2, 0x1f ;  /* 0x0c401f0008097f89 */ /* 0x000e2400000e0000 */
[----:B0-----:R-:W-:-:S05]  /*0140*/  FADD R9, R8, R9 ;  /* 0x0000000908097221 */ /* 0x001fca0000000000 */
[----:B------:R-:W0:Y:S02]  /*0150*/  SHFL.BFLY PT, R10, R9, 0x1, 0x1f ;  /* 0x0c201f00090a7f89 */ /* 0x000e2400000e0000 */
[----:B0-----:R-:W-:-:S05]  /*0160*/  FADD R10, R9, R10 ;  /* 0x0000000a090a7221 */ /* 0x001fca0000000000 */
[----:B------:R0:W-:Y:S04]  /*0170*/  @!P0 STS [R3], R10 ;  /* 0x0000000a03008388 */ /* 0x0001e80000000800 */
[----:B------:R-:W-:Y:S01]  /*0180*/  BAR.SYNC.DEFER_BLOCKING 0x0 ;  /* 0x0000000000007b1d */ /* 0x000fe20000010000 */
[----:B------:R-:W-:-:S04]  /*0190*/  ISETP.NE.U32.AND P0, PT, R5, 0x1, PT ;  /* 0x000000010500780c */ /* 0x000fc80003f05070 */
[----:B------:R-:W-:Y:S02]  /*01a0*/  ISETP.LT.AND P0, PT, R13, 0x2, P0 ;  /* 0x000000020d00780c */ /* 0x000fe40000701270 */
[----:B0-----:R-:W-:Y:S01]  /*01b0*/  MOV R3, 0x3e800000 ;  /* 0x3e80000000037802 */ /* 0x001fe20000000f00 */
[----:B------:R-:W0:Y:S04]  /*01c0*/  @!P1 LDS R11, [R13.X4] ;  /* 0x000000000d0b9984 */ /* 0x000e280000004800 */
[----:B0-----:R-:W0:Y:S02]  /*01d0*/  SHFL.BFLY PT, R2, R11, 0x1, 0x1f ;  /* 0x0c201f000b027f89 */ /* 0x001e2400000e0000 */
[----:B0-----:R-:W-:-:S05]  /*01e0*/  FADD R2, R11, R2 ;  /* 0x000000020b027221 */ /* 0x001fca0000000000 */
[----:B------:R-:W-:Y:S04]  /*01f0*/  @P0 STS [R13.X4], R2 ;  /* 0x000000020d000388 */ /* 0x000fe80000004800 */
[----:B------:R-:W-:Y:S06]  /*0200*/  BAR.SYNC.DEFER_BLOCKING 0x0 ;  /* 0x0000000000007b1d */ /* 0x000fec0000010000 */
[----:B------:R-:W0:Y:S02]  /*0210*/  LDS R5, [RZ] ;  /* 0x00000000ff057984 */ /* 0x000e240000000800 */
[----:B0-----:R-:W-:-:S02]  /*0220*/  FADD R6, R5, 9.9999999392252902908e-09 ;  /* 0x322bcc7705067421 */ /* 0x001fc40000000000 */
[----:B------:R-:W-:Y:S03]  /*0230*/  BAR.SYNC.DEFER_BLOCKING 0x0 ;  /* 0x0000000000007b1d */ /* 0x000fe60000010000 */
[C---:B------:R-:W-:Y:S02]  /*0240*/  FSETP.GT.AND P1, PT, |R6|.reuse, 8.50705917302346158658e+37, PT ;  /* 0x7e8000000600780b */ /* 0x040fe40003f24200 */
[----:B------:R-:W-:Y:S02]  /*0250*/  FSETP.GEU.AND P0, PT, |R6|, 1.175494350822287508e-38, PT ;  /* 0x008000000600780b */ /* 0x000fe40003f0e200 */
[----:B------:R-:W-:-:S09]  /*0260*/  FSEL R3, R3, 1, P1 ;  /* 0x3f80000003037808 */ /* 0x000fd20000800000 */
[----:B------:R-:W-:Y:S01]  /*0270*/  @P1 FMUL R6, R6, 0.25 ;  /* 0x3e80000006061820 */ /* 0x000fe20000400000 */
[C---:B------:R-:W-:Y:S01]  /*0280*/  ISETP.NE.AND P1, PT, R4.reuse, RZ, PT ;  /* 0x000000ff0400720c */ /* 0x040fe20003f25270 */
[----:B------:R-:W-:Y:S01]  /*0290*/  @!P0 FMUL R3, R3, 16777216 ;  /* 0x4b80000003038820 */ /* 0x000fe20000400000 */
[----:B------:R-:W-:Y:S01]  /*02a0*/  IMAD.WIDE.U32 R4, R4, R15, c[0x0][0x170] ;  /* 0x00005c0004047625 */ /* 0x000fe200078e000f */
[----:B------:R-:W-:-:S06]  /*02b0*/  @!P0 FMUL R6, R6, 16777216 ;  /* 0x4b80000006068820 */ /* 0x000fcc0000400000 */
[----:B------:R-:W0:Y:S04]  /*02c0*/  MUFU.RCP R6, R6 ;  /* 0x0000000600067308 */ /* 0x000e280000001000 */
[----:B------:R-:W-:Y:S01]  /*02d0*/  @!P1 MOV R2, c[0x0][0x160] ;  /* 0x0000580000029a02 */ /* 0x000fe20000000f00 */
[----:B0-----:R-:W-:Y:S01]  /*02e0*/  FMUL R7, R6, R3 ;  /* 0x0000000306077220 */ /* 0x001fe20000400000 */
[----:B------:R-:W-:-:S03]  /*02f0*/  @!P1 MOV R3, c[0x0][0x164] ;  /* 0x0000590000039a02 */ /* 0x000fc60000000f00 */
[----:B------:R-:W-:Y:S02]  /*0300*/  FADD R9, R7, R7 ;  /* 0x0000000707097221 */ /* 0x000fe40000000000 */
[----:B------:R-:W-:Y:S02]  /*0310*/  @!P1 STG.E [R2.64], R7 ;  /* 0x0000000702009986 */ /* 0x000fe4000c101904 */
[----:B------:R-:W-:-:S05]  /*0320*/  FMUL R9, R0, R9 ;  /* 0x0000000900097220 */ /* 0x000fca0000400000 */
[----:B------:R-:W-:Y:S01]  /*0330*/  STG.E [R4.64], R9 ;  /* 0x0000000904007986 */ /* 0x000fe2000c101904 */
[----:B------:R-:W-:Y:S05]  /*0340*/  EXIT ;  /* 0x000000000000794d */ /* 0x000fea0003800000 */
.L_x_0:
[----:B------:R-:W-:-:S00]  /*0350*/  BRA `(.L_x_0) ;  /* 0xfffffff000007947 */ /* 0x000fc0000383ffff */
[----:B------:R-:W-:-:S00]  /*0360*/  NOP ;  /* 0x0000000000007918 */ /* 0x000fc00000000000 */
        /* <DEDUP_REMOVED lines=9> */
.L_x_1:


//--------------------- .nv.shared.triton_per_fused_add_mul_pow_reciprocal_select_sum_unsqueeze_4 --------------------------
	.section	.nv.shared.triton_per_fused_add_mul_pow_reciprocal_select_sum_unsqueeze_4,"aw",@nobits
	.sectionflags	@""
	.align	16
